//
// Generated by NVIDIA NVVM Compiler
//
// Compiler Build ID: CL-36424714
// Cuda compilation tools, release 13.0, V13.0.88
// Based on NVVM 20.0.0
//

.version 9.0
.target sm_100
.address_size 64

	// .globl	_Z16cu_csr2csc_part1PiS_i

.visible .entry _Z16cu_csr2csc_part1PiS_i(
	.param .u64 .ptr .align 1 _Z16cu_csr2csc_part1PiS_i_param_0,
	.param .u64 .ptr .align 1 _Z16cu_csr2csc_part1PiS_i_param_1,
	.param .u32 _Z16cu_csr2csc_part1PiS_i_param_2
)
{
	.reg .pred 	%p<2>;
	.reg .b32 	%r<8>;
	.reg .b64 	%rd<9>;

	ld.param.u64 	%rd1, [_Z16cu_csr2csc_part1PiS_i_param_0];
	ld.param.u64 	%rd2, [_Z16cu_csr2csc_part1PiS_i_param_1];
	ld.param.u32 	%r2, [_Z16cu_csr2csc_part1PiS_i_param_2];
	mov.u32 	%r3, %ctaid.x;
	mov.u32 	%r4, %ntid.x;
	mov.u32 	%r5, %tid.x;
	mad.lo.s32 	%r1, %r3, %r4, %r5;
	setp.ge.s32 	%p1, %r1, %r2;
	@%p1 bra 	$L__BB0_2;
	cvta.to.global.u64 	%rd3, %rd1;
	cvta.to.global.u64 	%rd4, %rd2;
	mul.wide.s32 	%rd5, %r1, 4;
	add.s64 	%rd6, %rd3, %rd5;
	ld.global.u32 	%r6, [%rd6];
	mul.wide.s32 	%rd7, %r6, 4;
	add.s64 	%rd8, %rd4, %rd7;
	atom.global.add.u32 	%r7, [%rd8+4], 1;
$L__BB0_2:
	ret;

}
	// .globl	_Z16cu_csr2csc_part3PdPiS0_S_S0_S0_S0_i
.visible .entry _Z16cu_csr2csc_part3PdPiS0_S_S0_S0_S0_i(
	.param .u64 .ptr .align 1 _Z16cu_csr2csc_part3PdPiS0_S_S0_S0_S0_i_param_0,
	.param .u64 .ptr .align 1 _Z16cu_csr2csc_part3PdPiS0_S_S0_S0_S0_i_param_1,
	.param .u64 .ptr .align 1 _Z16cu_csr2csc_part3PdPiS0_S_S0_S0_S0_i_param_2,
	.param .u64 .ptr .align 1 _Z16cu_csr2csc_part3PdPiS0_S_S0_S0_S0_i_param_3,
	.param .u64 .ptr .align 1 _Z16cu_csr2csc_part3PdPiS0_S_S0_S0_S0_i_param_4,
	.param .u64 .ptr .align 1 _Z16cu_csr2csc_part3PdPiS0_S_S0_S0_S0_i_param_5,
	.param .u64 .ptr .align 1 _Z16cu_csr2csc_part3PdPiS0_S_S0_S0_S0_i_param_6,
	.param .u32 _Z16cu_csr2csc_part3PdPiS0_S_S0_S0_S0_i_param_7
)
{
	.reg .pred 	%p<3>;
	.reg .b32 	%r<16>;
	.reg .b64 	%rd<28>;
	.reg .b64 	%fd<2>;

	ld.param.u64 	%rd2, [_Z16cu_csr2csc_part3PdPiS0_S_S0_S0_S0_i_param_0];
	ld.param.u64 	%rd8, [_Z16cu_csr2csc_part3PdPiS0_S_S0_S0_S0_i_param_1];
	ld.param.u64 	%rd3, [_Z16cu_csr2csc_part3PdPiS0_S_S0_S0_S0_i_param_2];
	ld.param.u64 	%rd4, [_Z16cu_csr2csc_part3PdPiS0_S_S0_S0_S0_i_param_3];
	ld.param.u64 	%rd5, [_Z16cu_csr2csc_part3PdPiS0_S_S0_S0_S0_i_param_4];
	ld.param.u64 	%rd6, [_Z16cu_csr2csc_part3PdPiS0_S_S0_S0_S0_i_param_5];
	ld.param.u64 	%rd7, [_Z16cu_csr2csc_part3PdPiS0_S_S0_S0_S0_i_param_6];
	ld.param.u32 	%r3, [_Z16cu_csr2csc_part3PdPiS0_S_S0_S0_S0_i_param_7];
	cvta.to.global.u64 	%rd9, %rd8;
	mov.u32 	%r4, %ctaid.x;
	mov.u32 	%r5, %ntid.x;
	mov.u32 	%r6, %tid.x;
	mad.lo.s32 	%r7, %r4, %r5, %r6;
	mul.wide.s32 	%rd10, %r3, 4;
	add.s64 	%rd11, %rd9, %rd10;
	ld.global.u32 	%r8, [%rd11];
	ld.global.u32 	%r9, [%rd11+4];
	add.s32 	%r1, %r7, %r8;
	setp.ge.s32 	%p1, %r1, %r9;
	@%p1 bra 	$L__BB1_3;
	cvta.to.global.u64 	%rd12, %rd7;
	cvta.to.global.u64 	%rd13, %rd3;
	cvta.to.global.u64 	%rd14, %rd5;
	mul.wide.s32 	%rd15, %r1, 4;
	add.s64 	%rd16, %rd13, %rd15;
	ld.global.u32 	%r10, [%rd16];
	mul.wide.s32 	%rd17, %r10, 4;
	add.s64 	%rd18, %rd14, %rd17;
	ld.global.u32 	%r11, [%rd18];
	add.s64 	%rd1, %rd12, %rd17;
	ld.global.u32 	%r12, [%rd1];
	add.s32 	%r2, %r12, %r11;
	ld.global.u32 	%r13, [%rd18+4];
	setp.ge.s32 	%p2, %r2, %r13;
	@%p2 bra 	$L__BB1_3;
	cvta.to.global.u64 	%rd19, %rd2;
	mul.wide.s32 	%rd20, %r1, 8;
	add.s64 	%rd21, %rd19, %rd20;
	ld.global.f64 	%fd1, [%rd21];
	cvta.to.global.u64 	%rd22, %rd4;
	mul.wide.s32 	%rd23, %r2, 8;
	add.s64 	%rd24, %rd22, %rd23;
	st.global.f64 	[%rd24], %fd1;
	cvta.to.global.u64 	%rd25, %rd6;
	mul.wide.s32 	%rd26, %r2, 4;
	add.s64 	%rd27, %rd25, %rd26;
	st.global.u32 	[%rd27], %r3;
	ld.global.u32 	%r14, [%rd1];
	add.s32 	%r15, %r14, 1;
	st.global.u32 	[%rd1], %r15;
$L__BB1_3:
	ret;

}


// ===== COMPILED SASS (sm_100) =====

	.target	sm_100

	.elftype	@"ET_EXEC"


//--------------------- .note.nv.tkinfo           --------------------------
	.section	.note.nv.tkinfo,"",@"SHT_NOTE"
	.sectionflags	@"SHF_NOTE_NV_TKINFO"
	.tkinfo
        /*0018*/ 	.word	0x00000002
        /*0030*/ 	.string	""
        /*0030*/ 	.string	"ptxas"
        /*0030*/ 	.string	"Cuda compilation tools, release 13.0, V13.0.88"
        /*0030*/ 	.string	"Build cuda_13.0.r13.0/compiler.36424714_0"
        /*0030*/ 	.string	"-arch sm_100 -m 64 "



//--------------------- .note.nv.cuinfo           --------------------------
	.section	.note.nv.cuinfo,"",@"SHT_NOTE"
	.sectionflags	@"SHF_NOTE_NV_CUINFO"
        /*0018*/ 	.short	0x0002
        /*001a*/ 	.short	0x0064
        /*001c*/ 	.short	0x0082
	.zero		2


//--------------------- .nv.info                  --------------------------
	.section	.nv.info,"",@"SHT_CUDA_INFO"
	.align	4


	//----- nvinfo : EIATTR_REGCOUNT
	.align		4
        /*0000*/ 	.byte	0x04, 0x2f
        /*0002*/ 	.short	(.L_1 - .L_0)
	.align		4
.L_0:
        /*0004*/ 	.word	index@(_Z16cu_csr2csc_part1PiS_i)
        /*0008*/ 	.word	0x0000000a


	//----- nvinfo : EIATTR_FRAME_SIZE
	.align		4
.L_1:
        /*000c*/ 	.byte	0x04, 0x11
        /*000e*/ 	.short	(.L_3 - .L_2)
	.align		4
.L_2:
        /*0010*/ 	.word	index@(_Z16cu_csr2csc_part1PiS_i)
        /*0014*/ 	.word	0x00000000


	//----- nvinfo : EIATTR_REGCOUNT
	.align		4
.L_3:
        /*0018*/ 	.byte	0x04, 0x2f
        /*001a*/ 	.short	(.L_5 - .L_4)
	.align		4
.L_4:
        /*001c*/ 	.word	index@(_Z16cu_csr2csc_part3PdPiS0_S_S0_S0_S0_i)
        /*0020*/ 	.word	0x0000000e


	//----- nvinfo : EIATTR_FRAME_SIZE
	.align		4
.L_5:
        /*0024*/ 	.byte	0x04, 0x11
        /*0026*/ 	.short	(.L_7 - .L_6)
	.align		4
.L_6:
        /*0028*/ 	.word	index@(_Z16cu_csr2csc_part3PdPiS0_S_S0_S0_S0_i)
        /*002c*/ 	.word	0x00000000


	//----- nvinfo : EIATTR_MIN_STACK_SIZE
	.align		4
.L_7:
        /*0030*/ 	.byte	0x04, 0x12
        /*0032*/ 	.short	(.L_9 - .L_8)
	.align		4
.L_8:
        /*0034*/ 	.word	index@(_Z16cu_csr2csc_part3PdPiS0_S_S0_S0_S0_i)
        /*0038*/ 	.word	0x00000000


	//----- nvinfo : EIATTR_MIN_STACK_SIZE
	.align		4
.L_9:
        /*003c*/ 	.byte	0x04, 0x12
        /*003e*/ 	.short	(.L_11 - .L_10)
	.align		4
.L_10:
        /*0040*/ 	.word	index@(_Z16cu_csr2csc_part1PiS_i)
        /*0044*/ 	.word	0x00000000
.L_11:


//--------------------- .nv.compat                --------------------------
	.section	.nv.compat,"",@"SHT_CUDA_COMPAT_INFO"
	.align	4
        /*0000*/ 	.byte	0x02, 0x09, 0x00, 0x00, 0x02, 0x02, 0x01, 0x00, 0x02, 0x05, 0x05, 0x00, 0x03, 0x07, 0x01, 0x01
        /*0010*/ 	.byte	0x02, 0x03, 0x00, 0x00, 0x02, 0x06, 0x01, 0x00, 0x04, 0x0b, 0x08, 0x00, 0x09, 0x00, 0x00, 0x00
        /*0020*/ 	.byte	0x00, 0x00, 0x00, 0x00


//--------------------- .nv.info._Z16cu_csr2csc_part3PdPiS0_S_S0_S0_S0_i --------------------------
	.section	.nv.info._Z16cu_csr2csc_part3PdPiS0_S_S0_S0_S0_i,"",@"SHT_CUDA_INFO"
	.sectionflags	@""
	.align	4


	//----- nvinfo : EIATTR_CUDA_API_VERSION
	.align		4
        /*0000*/ 	.byte	0x04, 0x37
        /*0002*/ 	.short	(.L_13 - .L_12)
.L_12:
        /*0004*/ 	.word	0x00000082


	//----- nvinfo : EIATTR_KPARAM_INFO
	.align		4
.L_13:
        /*0008*/ 	.byte	0x04, 0x17
        /*000a*/ 	.short	(.L_15 - .L_14)
.L_14:
        /*000c*/ 	.word	0x00000000
        /*0010*/ 	.short	0x0007
        /*0012*/ 	.short	0x0038
        /*0014*/ 	.byte	0x00, 0xf0, 0x11, 0x00


	//----- nvinfo : EIATTR_KPARAM_INFO
	.align		4
.L_15:
        /*0018*/ 	.byte	0x04, 0x17
        /*001a*/ 	.short	(.L_17 - .L_16)
.L_16:
        /*001c*/ 	.word	0x00000000
        /*0020*/ 	.short	0x0006
        /*0022*/ 	.short	0x0030
        /*0024*/ 	.byte	0x00, 0xf5, 0x21, 0x00


	//----- nvinfo : EIATTR_KPARAM_INFO
	.align		4
.L_17:
        /*0028*/ 	.byte	0x04, 0x17
        /*002a*/ 	.short	(.L_19 - .L_18)
.L_18:
        /*002c*/ 	.word	0x00000000
        /*0030*/ 	.short	0x0005
        /*0032*/ 	.short	0x0028
        /*0034*/ 	.byte	0x00, 0xf5, 0x21, 0x00


	//----- nvinfo : EIATTR_KPARAM_INFO
	.align		4
.L_19:
        /*0038*/ 	.byte	0x04, 0x17
        /*003a*/ 	.short	(.L_21 - .L_20)
.L_20:
        /*003c*/ 	.word	0x00000000
        /*0040*/ 	.short	0x0004
        /*0042*/ 	.short	0x0020
        /*0044*/ 	.byte	0x00, 0xf5, 0x21, 0x00


	//----- nvinfo : EIATTR_KPARAM_INFO
	.align		4
.L_21:
        /*0048*/ 	.byte	0x04, 0x17
        /*004a*/ 	.short	(.L_23 - .L_22)
.L_22:
        /*004c*/ 	.word	0x00000000
        /*0050*/ 	.short	0x0003
        /*0052*/ 	.short	0x0018
        /*0054*/ 	.byte	0x00, 0xf5, 0x21, 0x00


	//----- nvinfo : EIATTR_KPARAM_INFO
	.align		4
.L_23:
        /*0058*/ 	.byte	0x04, 0x17
        /*005a*/ 	.short	(.L_25 - .L_24)
.L_24:
        /*005c*/ 	.word	0x00000000
        /*0060*/ 	.short	0x0002
        /*0062*/ 	.short	0x0010
        /*0064*/ 	.byte	0x00, 0xf5, 0x21, 0x00


	//----- nvinfo : EIATTR_KPARAM_INFO
	.align		4
.L_25:
        /*0068*/ 	.byte	0x04, 0x17
        /*006a*/ 	.short	(.L_27 - .L_26)
.L_26:
        /*006c*/ 	.word	0x00000000
        /*0070*/ 	.short	0x0001
        /*0072*/ 	.short	0x0008
        /*0074*/ 	.byte	0x00, 0xf5, 0x21, 0x00


	//----- nvinfo : EIATTR_KPARAM_INFO
	.align		4
.L_27:
        /*0078*/ 	.byte	0x04, 0x17
        /*007a*/ 	.short	(.L_29 - .L_28)
.L_28:
        /*007c*/ 	.word	0x00000000
        /*0080*/ 	.short	0x0000
        /*0082*/ 	.short	0x0000
        /*0084*/ 	.byte	0x00, 0xf5, 0x21, 0x00


	//----- nvinfo : EIATTR_SPARSE_MMA_MASK
	.align		4
.L_29:
        /*0088*/ 	.byte	0x03, 0x50
        /*008a*/ 	.short	0x0000


	//----- nvinfo : EIATTR_MAXREG_COUNT
	.align		4
        /*008c*/ 	.byte	0x03, 0x1b
        /*008e*/ 	.short	0x00ff


	//----- nvinfo : EIATTR_MERCURY_ISA_VERSION
	.align		4
        /*0090*/ 	.byte	0x03, 0x5f
        /*0092*/ 	.short	0x0101


	//----- nvinfo : EIATTR_VRC_CTA_INIT_COUNT
	.align		4
        /*0094*/ 	.byte	0x02, 0x4a
	.zero		1
	.zero		1


	//----- nvinfo : EIATTR_EXIT_INSTR_OFFSETS
	.align		4
        /*0098*/ 	.byte	0x04, 0x1c
        /*009a*/ 	.short	(.L_31 - .L_30)


	//   ....[0]....
.L_30:
        /*009c*/ 	.word	0x000000d0


	//   ....[1]....
        /*00a0*/ 	.word	0x000001a0


	//   ....[2]....
        /*00a4*/ 	.word	0x00000270


	//----- nvinfo : EIATTR_CBANK_PARAM_SIZE
	.align		4
.L_31:
        /*00a8*/ 	.byte	0x03, 0x19
        /*00aa*/ 	.short	0x003c


	//----- nvinfo : EIATTR_PARAM_CBANK
	.align		4
        /*00ac*/ 	.byte	0x04, 0x0a
        /*00ae*/ 	.short	(.L_33 - .L_32)
	.align		4
.L_32:
        /*00b0*/ 	.word	index@(.nv.constant0._Z16cu_csr2csc_part3PdPiS0_S_S0_S0_S0_i)
        /*00b4*/ 	.short	0x0380
        /*00b6*/ 	.short	0x003c


	//----- nvinfo : EIATTR_SW_WAR
	.align		4
.L_33:
        /*00b8*/ 	.byte	0x04, 0x36
        /*00ba*/ 	.short	(.L_35 - .L_34)
.L_34:
        /*00bc*/ 	.word	0x00000008
.L_35:


//--------------------- .nv.info._Z16cu_csr2csc_part1PiS_i --------------------------
	.section	.nv.info._Z16cu_csr2csc_part1PiS_i,"",@"SHT_CUDA_INFO"
	.sectionflags	@""
	.align	4


	//----- nvinfo : EIATTR_CUDA_API_VERSION
	.align		4
        /*0000*/ 	.byte	0x04, 0x37
        /*0002*/ 	.short	(.L_37 - .L_36)
.L_36:
        /*0004*/ 	.word	0x00000082


	//----- nvinfo : EIATTR_KPARAM_INFO
	.align		4
.L_37:
        /*0008*/ 	.byte	0x04, 0x17
        /*000a*/ 	.short	(.L_39 - .L_38)
.L_38:
        /*000c*/ 	.word	0x00000000
        /*0010*/ 	.short	0x0002
        /*0012*/ 	.short	0x0010
        /*0014*/ 	.byte	0x00, 0xf0, 0x11, 0x00


	//----- nvinfo : EIATTR_KPARAM_INFO
	.align		4
.L_39:
        /*0018*/ 	.byte	0x04, 0x17
        /*001a*/ 	.short	(.L_41 - .L_40)
.L_40:
        /*001c*/ 	.word	0x00000000
        /*0020*/ 	.short	0x0001
        /*0022*/ 	.short	0x0008
        /*0024*/ 	.byte	0x00, 0xf5, 0x21, 0x00


	//----- nvinfo : EIATTR_KPARAM_INFO
	.align		4
.L_41:
        /*0028*/ 	.byte	0x04, 0x17
        /*002a*/ 	.short	(.L_43 - .L_42)
.L_42:
        /*002c*/ 	.word	0x00000000
        /*0030*/ 	.short	0x0000
        /*0032*/ 	.short	0x0000
        /*0034*/ 	.byte	0x00, 0xf5, 0x21, 0x00


	//----- nvinfo : EIATTR_SPARSE_MMA_MASK
	.align		4
.L_43:
        /*0038*/ 	.byte	0x03, 0x50
        /*003a*/ 	.short	0x0000


	//----- nvinfo : EIATTR_MAXREG_COUNT
	.align		4
        /*003c*/ 	.byte	0x03, 0x1b
        /*003e*/ 	.short	0x00ff


	//----- nvinfo : EIATTR_MERCURY_ISA_VERSION
	.align		4
        /*0040*/ 	.byte	0x03, 0x5f
        /*0042*/ 	.short	0x0101


	//----- nvinfo : EIATTR_VRC_CTA_INIT_COUNT
	.align		4
        /*0044*/ 	.byte	0x02, 0x4a
	.zero		1
	.zero		1


	//----- nvinfo : EIATTR_EXIT_INSTR_OFFSETS
	.align		4
        /*0048*/ 	.byte	0x04, 0x1c
        /*004a*/ 	.short	(.L_45 - .L_44)


	//   ....[0]....
.L_44:
        /*004c*/ 	.word	0x00000070


	//   ....[1]....
        /*0050*/ 	.word	0x00000100


	//----- nvinfo : EIATTR_CBANK_PARAM_SIZE
	.align		4
.L_45:
        /*0054*/ 	.byte	0x03, 0x19
        /*0056*/ 	.short	0x0014


	//----- nvinfo : EIATTR_PARAM_CBANK
	.align		4
        /*0058*/ 	.byte	0x04, 0x0a
        /*005a*/ 	.short	(.L_47 - .L_46)
	.align		4
.L_46:
        /*005c*/ 	.word	index@(.nv.constant0._Z16cu_csr2csc_part1PiS_i)
        /*0060*/ 	.short	0x0380
        /*0062*/ 	.short	0x0014


	//----- nvinfo : EIATTR_SW_WAR
	.align		4
.L_47:
        /*0064*/ 	.byte	0x04, 0x36
        /*0066*/ 	.short	(.L_49 - .L_48)
.L_48:
        /*0068*/ 	.word	0x00000008
.L_49:


//--------------------- .nv.callgraph             --------------------------
	.section	.nv.callgraph,"",@"SHT_CUDA_CALLGRAPH"
	.align	4
	.sectionentsize	8
	.align		4
        /*0000*/ 	.word	0x00000000
	.align		4
        /*0004*/ 	.word	0xffffffff
	.align		4
        /*0008*/ 	.word	0x00000000
	.align		4
        /*000c*/ 	.word	0xfffffffe
	.align		4
        /*0010*/ 	.word	0x00000000
	.align		4
        /*0014*/ 	.word	0xfffffffd
	.align		4
        /*0018*/ 	.word	0x00000000
	.align		4
        /*001c*/ 	.word	0xfffffffc


//--------------------- .text._Z16cu_csr2csc_part3PdPiS0_S_S0_S0_S0_i --------------------------
	.section	.text._Z16cu_csr2csc_part3PdPiS0_S_S0_S0_S0_i,"ax",@progbits
	.align	128
        .global         _Z16cu_csr2csc_part3PdPiS0_S_S0_S0_S0_i
        .type           _Z16cu_csr2csc_part3PdPiS0_S_S0_S0_S0_i,@function
        .size           _Z16cu_csr2csc_part3PdPiS0_S_S0_S0_S0_i,(.L_x_2 - _Z16cu_csr2csc_part3PdPiS0_S_S0_S0_S0_i)
        .other          _Z16cu_csr2csc_part3PdPiS0_S_S0_S0_S0_i,@"STO_CUDA_ENTRY STV_DEFAULT"
_Z16cu_csr2csc_part3PdPiS0_S_S0_S0_S0_i:
.text._Z16cu_csr2csc_part3PdPiS0_S_S0_S0_S0_i:
[----:B------:R-:W-:Y:S08]  /*0000*/  LDC R1, c[0x0][0x37c] ;  /* 0x0000df00ff017b82 */ /* 0x000ff00000000800 */
[----:B------:R-:W0:Y:S01]  /*0010*/  LDC R0, c[0x0][0x3b8] ;  /* 0x0000ee00ff007b82 */ /* 0x000e220000000800 */
[----:B------:R-:W1:Y:S07]  /*0020*/  LDCU.64 UR4, c[0x0][0x358] ;  /* 0x00006b00ff0477ac */ /* 0x000e6e0008000a00 */
[----:B------:R-:W0:Y:S02]  /*0030*/  LDC.64 R2, c[0x0][0x388] ;  /* 0x0000e200ff027b82 */ /* 0x000e240000000a00 */
[----:B0-----:R-:W-:-:S05]  /*0040*/  IMAD.WIDE R2, R0, 0x4, R2 ;  /* 0x0000000400027825 */ /* 0x001fca00078e0202 */
[----:B-1----:R-:W2:Y:S04]  /*0050*/  LDG.E R5, desc[UR4][R2.64] ;  /* 0x0000000402057981 */ /* 0x002ea8000c1e1900 */
[----:B------:R-:W3:Y:S01]  /*0060*/  LDG.E R6, desc[UR4][R2.64+0x4] ;  /* 0x0000040402067981 */ /* 0x000ee2000c1e1900 */
[----:B------:R-:W0:Y:S01]  /*0070*/  S2UR UR6, SR_CTAID.X ;  /* 0x00000000000679c3 */ /* 0x000e220000002500 */
[----:B------:R-:W0:Y:S07]  /*0080*/  S2R R7, SR_TID.X ;  /* 0x0000000000077919 */ /* 0x000e2e0000002100 */
[----:B------:R-:W0:Y:S02]  /*0090*/  LDC R4, c[0x0][0x360] ;  /* 0x0000d800ff047b82 */ /* 0x000e240000000800 */
[----:B0-----:R-:W-:-:S05]  /*00a0*/  IMAD R4, R4, UR6, R7 ;  /* 0x0000000604047c24 */ /* 0x001fca000f8e0207 */
[----:B--2---:R-:W-:-:S04]  /*00b0*/  IADD3 R9, PT, PT, R4, R5, RZ ;  /* 0x0000000504097210 */ /* 0x004fc80007ffe0ff */
[----:B---3--:R-:W-:-:S13]  /*00c0*/  ISETP.GE.AND P0, PT, R9, R6, PT ;  /* 0x000000060900720c */ /* 0x008fda0003f06270 */
[----:B------:R-:W-:Y:S05]  /*00d0*/  @P0 EXIT ;  /* 0x000000000000094d */ /* 0x000fea0003800000 */
[----:B------:R-:W0:Y:S08]  /*00e0*/  LDC.64 R4, c[0x0][0x390] ;  /* 0x0000e400ff047b82 */ /* 0x000e300000000a00 */
[----:B------:R-:W1:Y:S08]  /*00f0*/  LDC.64 R6, c[0x0][0x3a0] ;  /* 0x0000e800ff067b82 */ /* 0x000e700000000a00 */
[----:B------:R-:W2:Y:S01]  /*0100*/  LDC.64 R2, c[0x0][0x3b0] ;  /* 0x0000ec00ff027b82 */ /* 0x000ea20000000a00 */
[----:B0-----:R-:W-:-:S06]  /*0110*/  IMAD.WIDE R4, R9, 0x4, R4 ;  /* 0x0000000409047825 */ /* 0x001fcc00078e0204 */
[----:B------:R-:W1:Y:S02]  /*0120*/  LDG.E R5, desc[UR4][R4.64] ;  /* 0x0000000404057981 */ /* 0x000e64000c1e1900 */
[----:B-1----:R-:W-:-:S04]  /*0130*/  IMAD.WIDE R6, R5, 0x4, R6 ;  /* 0x0000000405067825 */ /* 0x002fc800078e0206 */
[----:B--2---:R-:W-:Y:S01]  /*0140*/  IMAD.WIDE R2, R5, 0x4, R2 ;  /* 0x0000000405027825 */ /* 0x004fe200078e0202 */
[----:B------:R-:W2:Y:S04]  /*0150*/  LDG.E R8, desc[UR4][R6.64] ;  /* 0x0000000406087981 */ /* 0x000ea8000c1e1900 */
[----:B------:R-:W2:Y:S04]  /*0160*/  LDG.E R11, desc[UR4][R2.64] ;  /* 0x00000004020b7981 */ /* 0x000ea8000c1e1900 */
[----:B------:R-:W3:Y:S01]  /*0170*/  LDG.E R10, desc[UR4][R6.64+0x4] ;  /* 0x00000404060a7981 */ /* 0x000ee2000c1e1900 */
[----:B--2---:R-:W-:-:S04]  /*0180*/  IADD3 R11, PT, PT, R8, R11, RZ ;  /* 0x0000000b080b7210 */ /* 0x004fc80007ffe0ff */
[----:B---3--:R-:W-:-:S13]  /*0190*/  ISETP.GE.AND P0, PT, R11, R10, PT ;  /* 0x0000000a0b00720c */ /* 0x008fda0003f06270 */
[----:B------:R-:W-:Y:S05]  /*01a0*/  @P0 EXIT ;  /* 0x000000000000094d */ /* 0x000fea0003800000 */
[----:B------:R-:W0:Y:S08]  /*01b0*/  LDC.64 R4, c[0x0][0x380] ;  /* 0x0000e000ff047b82 */ /* 0x000e300000000a00 */
[----:B------:R-:W1:Y:S01]  /*01c0*/  LDC.64 R6, c[0x0][0x398] ;  /* 0x0000e600ff067b82 */ /* 0x000e620000000a00 */
[----:B0-----:R-:W-:-:S07]  /*01d0*/  IMAD.WIDE R4, R9, 0x8, R4 ;  /* 0x0000000809047825 */ /* 0x001fce00078e0204 */
[----:B------:R-:W0:Y:S01]  /*01e0*/  LDC.64 R8, c[0x0][0x3a8] ;  /* 0x0000ea00ff087b82 */ /* 0x000e220000000a00 */
[----:B------:R-:W2:Y:S01]  /*01f0*/  LDG.E.64 R4, desc[UR4][R4.64] ;  /* 0x0000000404047981 */ /* 0x000ea2000c1e1b00 */
[----:B-1----:R-:W-:-:S04]  /*0200*/  IMAD.WIDE R6, R11, 0x8, R6 ;  /* 0x000000080b067825 */ /* 0x002fc800078e0206 */
[----:B0-----:R-:W-:Y:S01]  /*0210*/  IMAD.WIDE R8, R11, 0x4, R8 ;  /* 0x000000040b087825 */ /* 0x001fe200078e0208 */
[----:B--2---:R-:W-:Y:S04]  /*0220*/  STG.E.64 desc[UR4][R6.64], R4 ;  /* 0x0000000406007986 */ /* 0x004fe8000c101b04 */
[----:B------:R-:W-:Y:S04]  /*0230*/  STG.E desc[UR4][R8.64], R0 ;  /* 0x0000000008007986 */ /* 0x000fe8000c101904 */
[----:B------:R-:W2:Y:S02]  /*0240*/  LDG.E R10, desc[UR4][R2.64] ;  /* 0x00000004020a7981 */ /* 0x000ea4000c1e1900 */
[----:B--2---:R-:W-:-:S05]  /*0250*/  IADD3 R11, PT, PT, R10, 0x1, RZ ;  /* 0x000000010a0b7810 */ /* 0x004fca0007ffe0ff */
[----:B------:R-:W-:Y:S01]  /*0260*/  STG.E desc[UR4][R2.64], R11 ;  /* 0x0000000b02007986 */ /* 0x000fe2000c101904 */
[----:B------:R-:W-:Y:S05]  /*0270*/  EXIT ;  /* 0x000000000000794d */ /* 0x000fea0003800000 */
.L_x_0:
[----:B------:R-:W-:-:S00]  /*0280*/  BRA `(.L_x_0) ;  /* 0xfffffffc00fc7947 */ /* 0x000fc0000383ffff */
[----:B------:R-:W-:-:S00]  /*0290*/  NOP ;  /* 0x0000000000007918 */ /* 0x000fc00000000000 */
        /* <DEDUP_REMOVED lines=14> */
.L_x_2:


//--------------------- .text._Z16cu_csr2csc_part1PiS_i --------------------------
	.section	.text._Z16cu_csr2csc_part1PiS_i,"ax",@progbits
	.align	128
        .global         _Z16cu_csr2csc_part1PiS_i
        .type           _Z16cu_csr2csc_part1PiS_i,@function
        .size           _Z16cu_csr2csc_part1PiS_i,(.L_x_3 - _Z16cu_csr2csc_part1PiS_i)
        .other          _Z16cu_csr2csc_part1PiS_i,@"STO_CUDA_ENTRY STV_DEFAULT"
_Z16cu_csr2csc_part1PiS_i:
.text._Z16cu_csr2csc_part1PiS_i:
[----:B------:R-:W-:Y:S01]  /*0000*/  LDC R1, c[0x0][0x37c] ;  /* 0x0000df00ff017b82 */ /* 0x000fe20000000800 */
[----:B------:R-:W0:Y:S07]  /*0010*/  S2R R0, SR_TID.X ;  /* 0x0000000000007919 */ /* 0x000e2e0000002100 */
[----:B------:R-:W0:Y:S01]  /*0020*/  S2UR UR4, SR_CTAID.X ;  /* 0x00000000000479c3 */ /* 0x000e220000002500 */
[----:B------:R-:W1:Y:S07]  /*0030*/  LDCU UR5, c[0x0][0x390] ;  /* 0x00007200ff0577ac */ /* 0x000e6e0008000800 */
[----:B------:R-:W0:Y:S02]  /*0040*/  LDC R5, c[0x0][0x360] ;  /* 0x0000d800ff057b82 */ /* 0x000e240000000800 */
[----:B0-----:R-:W-:-:S05]  /*0050*/  IMAD R5, R5, UR4, R0 ;  /* 0x0000000405057c24 */ /* 0x001fca000f8e0200 */
[----:B-1----:R-:W-:-:S13]  /*0060*/  ISETP.GE.AND P0, PT, R5, UR5, PT ;  /* 0x0000000505007c0c */ /* 0x002fda000bf06270 */
[----:B------:R-:W-:Y:S05]  /*0070*/  @P0 EXIT ;  /* 0x000000000000094d */ /* 0x000fea0003800000 */
[----:B------:R-:W0:Y:S01]  /*0080*/  LDC.64 R2, c[0x0][0x380] ;  /* 0x0000e000ff027b82 */ /* 0x000e220000000a00 */
[----:B------:R-:W1:Y:S01]  /*0090*/  LDCU.64 UR4, c[0x0][0x358] ;  /* 0x00006b00ff0477ac */ /* 0x000e620008000a00 */
[----:B0-----:R-:W-:-:S06]  /*00a0*/  IMAD.WIDE R2, R5, 0x4, R2 ;  /* 0x0000000405027825 */ /* 0x001fcc00078e0202 */
[----:B------:R-:W0:Y:S01]  /*00b0*/  LDC.64 R4, c[0x0][0x388] ;  /* 0x0000e200ff047b82 */ /* 0x000e220000000a00 */
[----:B-1----:R-:W0:Y:S01]  /*00c0*/  LDG.E R3, desc[UR4][R2.64] ;  /* 0x0000000402037981 */ /* 0x002e22000c1e1900 */
[----:B------:R-:W-:Y:S02]  /*00d0*/  HFMA2 R7, -RZ, RZ, 0, 5.9604644775390625e-08 ;  /* 0x00000001ff077431 */ /* 0x000fe400000001ff */
[----:B0-----:R-:W-:-:S05]  /*00e0*/  IMAD.WIDE R4, R3, 0x4, R4 ;  /* 0x0000000403047825 */ /* 0x001fca00078e0204 */
[----:B------:R-:W-:Y:S01]  /*00f0*/  REDG.E.ADD.STRONG.GPU desc[UR4][R4.64+0x4], R7 ;  /* 0x000004070400798e */ /* 0x000fe2000c12e104 */
[----:B------:R-:W-:Y:S05]  /*0100*/  EXIT ;  /* 0x000000000000794d */ /* 0x000fea0003800000 */
.L_x_1:
        /* <DEDUP_REMOVED lines=15> */
.L_x_3:


//--------------------- .nv.shared.reserved.0     --------------------------
	.section	.nv.shared.reserved.0,"aw",@nobits
	.weak		__nv_reservedSMEM_offset_0_alias
	.size		__nv_reservedSMEM_offset_0_alias, 0, 64
	.other		__nv_reservedSMEM_offset_0_alias,@"STO_CUDA_RESERVED_SHARED STV_DEFAULT"
__nv_reservedSMEM_offset_0_alias:
	.zero		0
	.zero		64


//--------------------- .nv.constant0._Z16cu_csr2csc_part3PdPiS0_S_S0_S0_S0_i --------------------------
	.section	.nv.constant0._Z16cu_csr2csc_part3PdPiS0_S_S0_S0_S0_i,"a",@progbits
	.sectionflags	@""
	.align	4
.nv.constant0._Z16cu_csr2csc_part3PdPiS0_S_S0_S0_S0_i:
	.zero		956


//--------------------- .nv.constant0._Z16cu_csr2csc_part1PiS_i --------------------------
	.section	.nv.constant0._Z16cu_csr2csc_part1PiS_i,"a",@progbits
	.sectionflags	@""
	.align	4
.nv.constant0._Z16cu_csr2csc_part1PiS_i:
	.zero		916


//--------------------- SYMBOLS --------------------------

	.type		.nv.reservedSmem.offset0,@object
	.size		.nv.reservedSmem.offset0,0x4
